//
// Generated by NVIDIA NVVM Compiler
//
// Compiler Build ID: CL-36424714
// Cuda compilation tools, release 13.0, V13.0.88
// Based on NVVM 20.0.0
//

.version 9.0
.target sm_100
.address_size 64

	// .globl	_Z23Kogge_Stone_scan_kernelPKfPfi
// _ZZ23Kogge_Stone_scan_kernelPKfPfiE2XY has been demoted
// _ZZ37Kogge_Stone_scan_kernel_double_bufferPKfPfiE2XY has been demoted
// _ZZ37Kogge_Stone_scan_kernel_double_bufferPKfPfiE3XY2 has been demoted
// _ZZ33Kogge_Stone_scan_kernel_exclusivePKfPfiE2XY has been demoted
// _ZZ11segemnt_sumPKfPfiE5sData has been demoted

.visible .entry _Z23Kogge_Stone_scan_kernelPKfPfi(
	.param .u64 .ptr .align 1 _Z23Kogge_Stone_scan_kernelPKfPfi_param_0,
	.param .u64 .ptr .align 1 _Z23Kogge_Stone_scan_kernelPKfPfi_param_1,
	.param .u32 _Z23Kogge_Stone_scan_kernelPKfPfi_param_2
)
{
	.reg .pred 	%p<6>;
	.reg .b32 	%r<18>;
	.reg .b32 	%f<6>;
	.reg .b64 	%rd<9>;
	// demoted variable
	.shared .align 4 .b8 _ZZ23Kogge_Stone_scan_kernelPKfPfiE2XY[1024];
	ld.param.u64 	%rd1, [_Z23Kogge_Stone_scan_kernelPKfPfi_param_0];
	ld.param.u64 	%rd2, [_Z23Kogge_Stone_scan_kernelPKfPfi_param_1];
	ld.param.u32 	%r7, [_Z23Kogge_Stone_scan_kernelPKfPfi_param_2];
	mov.u32 	%r1, %ntid.x;
	mov.u32 	%r8, %ctaid.x;
	mov.u32 	%r2, %tid.x;
	mad.lo.s32 	%r3, %r1, %r8, %r2;
	setp.ge.u32 	%p1, %r3, %r7;
	shl.b32 	%r9, %r2, 2;
	mov.u32 	%r10, _ZZ23Kogge_Stone_scan_kernelPKfPfiE2XY;
	add.s32 	%r4, %r10, %r9;
	@%p1 bra 	$L__BB0_2;
	cvta.to.global.u64 	%rd3, %rd1;
	mul.wide.u32 	%rd4, %r3, 4;
	add.s64 	%rd5, %rd3, %rd4;
	ld.global.f32 	%f1, [%rd5];
	st.shared.f32 	[%r4], %f1;
	bra.uni 	$L__BB0_3;
$L__BB0_2:
	mov.b32 	%r11, 0;
	st.shared.u32 	[%r4], %r11;
$L__BB0_3:
	setp.lt.u32 	%p2, %r1, 2;
	@%p2 bra 	$L__BB0_8;
	mov.b32 	%r17, 1;
$L__BB0_5:
	bar.sync 	0;
	setp.lt.u32 	%p3, %r2, %r17;
	@%p3 bra 	$L__BB0_7;
	ld.shared.f32 	%f2, [%r4];
	sub.s32 	%r13, %r2, %r17;
	shl.b32 	%r14, %r13, 2;
	add.s32 	%r16, %r10, %r14;
	ld.shared.f32 	%f3, [%r16];
	add.f32 	%f4, %f2, %f3;
	st.shared.f32 	[%r4], %f4;
$L__BB0_7:
	bar.sync 	0;
	shl.b32 	%r17, %r17, 1;
	setp.lt.u32 	%p4, %r17, %r1;
	@%p4 bra 	$L__BB0_5;
$L__BB0_8:
	setp.ge.u32 	%p5, %r3, %r7;
	@%p5 bra 	$L__BB0_10;
	ld.shared.f32 	%f5, [%r4];
	cvta.to.global.u64 	%rd6, %rd2;
	mul.wide.u32 	%rd7, %r3, 4;
	add.s64 	%rd8, %rd6, %rd7;
	st.global.f32 	[%rd8], %f5;
$L__BB0_10:
	ret;

}
	// .globl	_Z37Kogge_Stone_scan_kernel_double_bufferPKfPfi
.visible .entry _Z37Kogge_Stone_scan_kernel_double_bufferPKfPfi(
	.param .u64 .ptr .align 1 _Z37Kogge_Stone_scan_kernel_double_bufferPKfPfi_param_0,
	.param .u64 .ptr .align 1 _Z37Kogge_Stone_scan_kernel_double_bufferPKfPfi_param_1,
	.param .u32 _Z37Kogge_Stone_scan_kernel_double_bufferPKfPfi_param_2
)
{
	.reg .pred 	%p<11>;
	.reg .b32 	%r<47>;
	.reg .b32 	%f<16>;
	.reg .b64 	%rd<9>;
	// demoted variable
	.shared .align 4 .b8 _ZZ37Kogge_Stone_scan_kernel_double_bufferPKfPfiE2XY[1024];
	// demoted variable
	.shared .align 4 .b8 _ZZ37Kogge_Stone_scan_kernel_double_bufferPKfPfiE3XY2[1024];
	ld.param.u64 	%rd1, [_Z37Kogge_Stone_scan_kernel_double_bufferPKfPfi_param_0];
	ld.param.u64 	%rd2, [_Z37Kogge_Stone_scan_kernel_double_bufferPKfPfi_param_1];
	ld.param.u32 	%r20, [_Z37Kogge_Stone_scan_kernel_double_bufferPKfPfi_param_2];
	mov.u32 	%r1, %ntid.x;
	mov.u32 	%r21, %ctaid.x;
	mov.u32 	%r2, %tid.x;
	mad.lo.s32 	%r3, %r1, %r21, %r2;
	setp.ge.u32 	%p1, %r3, %r20;
	shl.b32 	%r22, %r2, 2;
	mov.u32 	%r23, _ZZ37Kogge_Stone_scan_kernel_double_bufferPKfPfiE2XY;
	add.s32 	%r4, %r23, %r22;
	@%p1 bra 	$L__BB1_2;
	cvta.to.global.u64 	%rd3, %rd1;
	mul.wide.u32 	%rd4, %r3, 4;
	add.s64 	%rd5, %rd3, %rd4;
	ld.global.f32 	%f4, [%rd5];
	st.shared.f32 	[%r4], %f4;
	bra.uni 	$L__BB1_3;
$L__BB1_2:
	mov.b32 	%r24, 0;
	st.shared.u32 	[%r4], %r24;
$L__BB1_3:
	setp.lt.u32 	%p2, %r1, 2;
	@%p2 bra 	$L__BB1_16;
	mov.u32 	%r27, _ZZ37Kogge_Stone_scan_kernel_double_bufferPKfPfiE3XY2;
	add.s32 	%r5, %r27, %r22;
	and.b32  	%r6, %r1, 3;
	and.b32  	%r7, %r1, 2044;
	and.b32  	%r28, %r1, -4;
	neg.s32 	%r8, %r28;
	mov.b32 	%r42, 1;
$L__BB1_5:
	bar.sync 	0;
	setp.lt.u32 	%p3, %r2, %r42;
	@%p3 bra 	$L__BB1_7;
	ld.shared.f32 	%f5, [%r4];
	sub.s32 	%r29, %r2, %r42;
	shl.b32 	%r30, %r29, 2;
	add.s32 	%r32, %r23, %r30;
	ld.shared.f32 	%f6, [%r32];
	add.f32 	%f15, %f5, %f6;
	bra.uni 	$L__BB1_8;
$L__BB1_7:
	ld.shared.f32 	%f15, [%r4];
$L__BB1_8:
	setp.lt.u32 	%p4, %r1, 4;
	st.shared.f32 	[%r5], %f15;
	bar.sync 	0;
	mov.b32 	%r46, 0;
	@%p4 bra 	$L__BB1_11;
	add.s32 	%r44, %r27, 8;
	add.s32 	%r43, %r23, 8;
	mov.u32 	%r45, %r8;
$L__BB1_10:
	ld.shared.f32 	%f7, [%r44+-8];
	st.shared.f32 	[%r43+-8], %f7;
	ld.shared.f32 	%f8, [%r44+-4];
	st.shared.f32 	[%r43+-4], %f8;
	ld.shared.f32 	%f9, [%r44];
	st.shared.f32 	[%r43], %f9;
	ld.shared.f32 	%f10, [%r44+4];
	st.shared.f32 	[%r43+4], %f10;
	add.s32 	%r45, %r45, 4;
	add.s32 	%r44, %r44, 16;
	add.s32 	%r43, %r43, 16;
	setp.ne.s32 	%p5, %r45, 0;
	mov.u32 	%r46, %r7;
	@%p5 bra 	$L__BB1_10;
$L__BB1_11:
	setp.eq.s32 	%p6, %r6, 0;
	@%p6 bra 	$L__BB1_15;
	setp.eq.s32 	%p7, %r6, 1;
	shl.b32 	%r38, %r46, 2;
	add.s32 	%r17, %r27, %r38;
	ld.shared.f32 	%f11, [%r17];
	add.s32 	%r18, %r23, %r38;
	st.shared.f32 	[%r18], %f11;
	@%p7 bra 	$L__BB1_15;
	setp.eq.s32 	%p8, %r6, 2;
	ld.shared.f32 	%f12, [%r17+4];
	st.shared.f32 	[%r18+4], %f12;
	@%p8 bra 	$L__BB1_15;
	ld.shared.f32 	%f13, [%r17+8];
	st.shared.f32 	[%r18+8], %f13;
$L__BB1_15:
	shl.b32 	%r42, %r42, 1;
	setp.lt.u32 	%p9, %r42, %r1;
	@%p9 bra 	$L__BB1_5;
$L__BB1_16:
	bar.sync 	0;
	add.s32 	%r41, %r20, 1;
	setp.ge.u32 	%p10, %r3, %r41;
	@%p10 bra 	$L__BB1_18;
	ld.shared.f32 	%f14, [%r4];
	cvta.to.global.u64 	%rd6, %rd2;
	mul.wide.u32 	%rd7, %r3, 4;
	add.s64 	%rd8, %rd6, %rd7;
	st.global.f32 	[%rd8], %f14;
$L__BB1_18:
	ret;

}
	// .globl	_Z33Kogge_Stone_scan_kernel_exclusivePKfPfi
.visible .entry _Z33Kogge_Stone_scan_kernel_exclusivePKfPfi(
	.param .u64 .ptr .align 1 _Z33Kogge_Stone_scan_kernel_exclusivePKfPfi_param_0,
	.param .u64 .ptr .align 1 _Z33Kogge_Stone_scan_kernel_exclusivePKfPfi_param_1,
	.param .u32 _Z33Kogge_Stone_scan_kernel_exclusivePKfPfi_param_2
)
{
	.reg .pred 	%p<8>;
	.reg .b32 	%r<21>;
	.reg .b32 	%f<9>;
	.reg .b64 	%rd<9>;
	// demoted variable
	.shared .align 4 .b8 _ZZ33Kogge_Stone_scan_kernel_exclusivePKfPfiE2XY[1028];
	ld.param.u64 	%rd1, [_Z33Kogge_Stone_scan_kernel_exclusivePKfPfi_param_0];
	ld.param.u64 	%rd2, [_Z33Kogge_Stone_scan_kernel_exclusivePKfPfi_param_1];
	ld.param.u32 	%r8, [_Z33Kogge_Stone_scan_kernel_exclusivePKfPfi_param_2];
	mov.u32 	%r1, %ntid.x;
	mov.u32 	%r10, %ctaid.x;
	mov.u32 	%r2, %tid.x;
	mad.lo.s32 	%r11, %r1, %r10, %r2;
	setp.eq.s32 	%p1, %r11, 0;
	add.s32 	%r4, %r8, 1;
	setp.ge.u32 	%p2, %r11, %r4;
	mov.f32 	%f8, 0f00000000;
	or.pred  	%p3, %p1, %p2;
	@%p3 bra 	$L__BB2_2;
	cvta.to.global.u64 	%rd3, %rd1;
	add.s32 	%r12, %r11, -1;
	mul.wide.u32 	%rd4, %r12, 4;
	add.s64 	%rd5, %rd3, %rd4;
	ld.global.f32 	%f8, [%rd5];
$L__BB2_2:
	shl.b32 	%r13, %r2, 2;
	mov.u32 	%r14, _ZZ33Kogge_Stone_scan_kernel_exclusivePKfPfiE2XY;
	add.s32 	%r5, %r14, %r13;
	st.shared.f32 	[%r5], %f8;
	setp.lt.u32 	%p4, %r1, 2;
	@%p4 bra 	$L__BB2_7;
	mov.b32 	%r20, 1;
$L__BB2_4:
	bar.sync 	0;
	setp.lt.u32 	%p5, %r2, %r20;
	@%p5 bra 	$L__BB2_6;
	ld.shared.f32 	%f4, [%r5];
	sub.s32 	%r16, %r2, %r20;
	shl.b32 	%r17, %r16, 2;
	add.s32 	%r19, %r14, %r17;
	ld.shared.f32 	%f5, [%r19];
	add.f32 	%f6, %f4, %f5;
	st.shared.f32 	[%r5], %f6;
$L__BB2_6:
	bar.sync 	0;
	shl.b32 	%r20, %r20, 1;
	setp.lt.u32 	%p6, %r20, %r1;
	@%p6 bra 	$L__BB2_4;
$L__BB2_7:
	setp.ge.u32 	%p7, %r11, %r4;
	@%p7 bra 	$L__BB2_9;
	ld.shared.f32 	%f7, [%r5];
	cvta.to.global.u64 	%rd6, %rd2;
	mul.wide.u32 	%rd7, %r11, 4;
	add.s64 	%rd8, %rd6, %rd7;
	st.global.f32 	[%rd8], %f7;
$L__BB2_9:
	ret;

}
	// .globl	_Z11segemnt_sumPKfPfi
.visible .entry _Z11segemnt_sumPKfPfi(
	.param .u64 .ptr .align 1 _Z11segemnt_sumPKfPfi_param_0,
	.param .u64 .ptr .align 1 _Z11segemnt_sumPKfPfi_param_1,
	.param .u32 _Z11segemnt_sumPKfPfi_param_2
)
{
	.reg .pred 	%p<8>;
	.reg .b32 	%r<11>;
	.reg .b32 	%f<6>;
	.reg .b64 	%rd<9>;
	// demoted variable
	.shared .align 4 .b8 _ZZ11segemnt_sumPKfPfiE5sData[8];
	ld.param.u64 	%rd1, [_Z11segemnt_sumPKfPfi_param_0];
	ld.param.u64 	%rd2, [_Z11segemnt_sumPKfPfi_param_1];
	ld.param.u32 	%r4, [_Z11segemnt_sumPKfPfi_param_2];
	mov.u32 	%r5, %ntid.x;
	mov.u32 	%r6, %ctaid.x;
	mov.u32 	%r1, %tid.x;
	mad.lo.s32 	%r2, %r5, %r6, %r1;
	setp.gt.u32 	%p1, %r1, 1;
	setp.ge.u32 	%p2, %r2, %r4;
	shl.b32 	%r7, %r1, 2;
	mov.u32 	%r8, _ZZ11segemnt_sumPKfPfiE5sData;
	add.s32 	%r3, %r8, %r7;
	or.pred  	%p3, %p1, %p2;
	@%p3 bra 	$L__BB3_2;
	cvta.to.global.u64 	%rd3, %rd1;
	mul.wide.u32 	%rd4, %r2, 4;
	add.s64 	%rd5, %rd3, %rd4;
	ld.global.f32 	%f1, [%rd5];
	st.shared.f32 	[%r3], %f1;
	bra.uni 	$L__BB3_4;
$L__BB3_2:
	setp.gt.u32 	%p4, %r1, 1;
	@%p4 bra 	$L__BB3_4;
	mov.b32 	%r9, 0;
	st.shared.u32 	[%r3], %r9;
$L__BB3_4:
	bar.sync 	0;
	and.b32  	%r10, %r1, 1;
	setp.eq.b32 	%p5, %r10, 1;
	not.pred 	%p6, %p5;
	@%p6 bra 	$L__BB3_6;
	ld.shared.f32 	%f2, [%r3+-4];
	ld.shared.f32 	%f3, [%r3];
	add.f32 	%f4, %f2, %f3;
	st.shared.f32 	[%r3], %f4;
$L__BB3_6:
	setp.ge.u32 	%p7, %r2, %r4;
	bar.sync 	0;
	@%p7 bra 	$L__BB3_8;
	ld.shared.f32 	%f5, [%r3];
	cvta.to.global.u64 	%rd6, %rd2;
	mul.wide.u32 	%rd7, %r2, 4;
	add.s64 	%rd8, %rd6, %rd7;
	st.global.f32 	[%rd8], %f5;
$L__BB3_8:
	ret;

}
	// .globl	_Z12featured_sumPKfPfi
.visible .entry _Z12featured_sumPKfPfi(
	.param .u64 .ptr .align 1 _Z12featured_sumPKfPfi_param_0,
	.param .u64 .ptr .align 1 _Z12featured_sumPKfPfi_param_1,
	.param .u32 _Z12featured_sumPKfPfi_param_2
)
{


	ret;

}


// ===== COMPILED SASS (sm_100) =====

	.target	sm_100

	.elftype	@"ET_EXEC"


//--------------------- .note.nv.tkinfo           --------------------------
	.section	.note.nv.tkinfo,"",@"SHT_NOTE"
	.sectionflags	@"SHF_NOTE_NV_TKINFO"
	.tkinfo
        /*0018*/ 	.word	0x00000002
        /*0030*/ 	.string	""
        /*0030*/ 	.string	"ptxas"
        /*0030*/ 	.string	"Cuda compilation tools, release 13.0, V13.0.88"
        /*0030*/ 	.string	"Build cuda_13.0.r13.0/compiler.36424714_0"
        /*0030*/ 	.string	"-arch sm_100 -m 64 "



//--------------------- .note.nv.cuinfo           --------------------------
	.section	.note.nv.cuinfo,"",@"SHT_NOTE"
	.sectionflags	@"SHF_NOTE_NV_CUINFO"
        /*0018*/ 	.short	0x0002
        /*001a*/ 	.short	0x0064
        /*001c*/ 	.short	0x0082
	.zero		2


//--------------------- .nv.info                  --------------------------
	.section	.nv.info,"",@"SHT_CUDA_INFO"
	.align	4


	//----- nvinfo : EIATTR_REGCOUNT
	.align		4
        /*0000*/ 	.byte	0x04, 0x2f
        /*0002*/ 	.short	(.L_1 - .L_0)
	.align		4
.L_0:
        /*0004*/ 	.word	index@(_Z23Kogge_Stone_scan_kernelPKfPfi)
        /*0008*/ 	.word	0x0000000a


	//----- nvinfo : EIATTR_FRAME_SIZE
	.align		4
.L_1:
        /*000c*/ 	.byte	0x04, 0x11
        /*000e*/ 	.short	(.L_3 - .L_2)
	.align		4
.L_2:
        /*0010*/ 	.word	index@(_Z23Kogge_Stone_scan_kernelPKfPfi)
        /*0014*/ 	.word	0x00000000


	//----- nvinfo : EIATTR_REGCOUNT
	.align		4
.L_3:
        /*0018*/ 	.byte	0x04, 0x2f
        /*001a*/ 	.short	(.L_5 - .L_4)
	.align		4
.L_4:
        /*001c*/ 	.word	index@(_Z37Kogge_Stone_scan_kernel_double_bufferPKfPfi)
        /*0020*/ 	.word	0x00000013


	//----- nvinfo : EIATTR_FRAME_SIZE
	.align		4
.L_5:
        /*0024*/ 	.byte	0x04, 0x11
        /*0026*/ 	.short	(.L_7 - .L_6)
	.align		4
.L_6:
        /*0028*/ 	.word	index@(_Z37Kogge_Stone_scan_kernel_double_bufferPKfPfi)
        /*002c*/ 	.word	0x00000000


	//----- nvinfo : EIATTR_REGCOUNT
	.align		4
.L_7:
        /*0030*/ 	.byte	0x04, 0x2f
        /*0032*/ 	.short	(.L_9 - .L_8)
	.align		4
.L_8:
        /*0034*/ 	.word	index@(_Z33Kogge_Stone_scan_kernel_exclusivePKfPfi)
        /*0038*/ 	.word	0x0000000a


	//----- nvinfo : EIATTR_FRAME_SIZE
	.align		4
.L_9:
        /*003c*/ 	.byte	0x04, 0x11
        /*003e*/ 	.short	(.L_11 - .L_10)
	.align		4
.L_10:
        /*0040*/ 	.word	index@(_Z33Kogge_Stone_scan_kernel_exclusivePKfPfi)
        /*0044*/ 	.word	0x00000000


	//----- nvinfo : EIATTR_REGCOUNT
	.align		4
.L_11:
        /*0048*/ 	.byte	0x04, 0x2f
        /*004a*/ 	.short	(.L_13 - .L_12)
	.align		4
.L_12:
        /*004c*/ 	.word	index@(_Z11segemnt_sumPKfPfi)
        /*0050*/ 	.word	0x0000000a


	//----- nvinfo : EIATTR_FRAME_SIZE
	.align		4
.L_13:
        /*0054*/ 	.byte	0x04, 0x11
        /*0056*/ 	.short	(.L_15 - .L_14)
	.align		4
.L_14:
        /*0058*/ 	.word	index@(_Z11segemnt_sumPKfPfi)
        /*005c*/ 	.word	0x00000000


	//----- nvinfo : EIATTR_REGCOUNT
	.align		4
.L_15:
        /*0060*/ 	.byte	0x04, 0x2f
        /*0062*/ 	.short	(.L_17 - .L_16)
	.align		4
.L_16:
        /*0064*/ 	.word	index@(_Z12featured_sumPKfPfi)
        /*0068*/ 	.word	0x00000004


	//----- nvinfo : EIATTR_FRAME_SIZE
	.align		4
.L_17:
        /*006c*/ 	.byte	0x04, 0x11
        /*006e*/ 	.short	(.L_19 - .L_18)
	.align		4
.L_18:
        /*0070*/ 	.word	index@(_Z12featured_sumPKfPfi)
        /*0074*/ 	.word	0x00000000


	//----- nvinfo : EIATTR_MIN_STACK_SIZE
	.align		4
.L_19:
        /*0078*/ 	.byte	0x04, 0x12
        /*007a*/ 	.short	(.L_21 - .L_20)
	.align		4
.L_20:
        /*007c*/ 	.word	index@(_Z12featured_sumPKfPfi)
        /*0080*/ 	.word	0x00000000


	//----- nvinfo : EIATTR_MIN_STACK_SIZE
	.align		4
.L_21:
        /*0084*/ 	.byte	0x04, 0x12
        /*0086*/ 	.short	(.L_23 - .L_22)
	.align		4
.L_22:
        /*0088*/ 	.word	index@(_Z11segemnt_sumPKfPfi)
        /*008c*/ 	.word	0x00000000


	//----- nvinfo : EIATTR_MIN_STACK_SIZE
	.align		4
.L_23:
        /*0090*/ 	.byte	0x04, 0x12
        /*0092*/ 	.short	(.L_25 - .L_24)
	.align		4
.L_24:
        /*0094*/ 	.word	index@(_Z33Kogge_Stone_scan_kernel_exclusivePKfPfi)
        /*0098*/ 	.word	0x00000000


	//----- nvinfo : EIATTR_MIN_STACK_SIZE
	.align		4
.L_25:
        /*009c*/ 	.byte	0x04, 0x12
        /*009e*/ 	.short	(.L_27 - .L_26)
	.align		4
.L_26:
        /*00a0*/ 	.word	index@(_Z37Kogge_Stone_scan_kernel_double_bufferPKfPfi)
        /*00a4*/ 	.word	0x00000000


	//----- nvinfo : EIATTR_MIN_STACK_SIZE
	.align		4
.L_27:
        /*00a8*/ 	.byte	0x04, 0x12
        /*00aa*/ 	.short	(.L_29 - .L_28)
	.align		4
.L_28:
        /*00ac*/ 	.word	index@(_Z23Kogge_Stone_scan_kernelPKfPfi)
        /*00b0*/ 	.word	0x00000000
.L_29:


//--------------------- .nv.compat                --------------------------
	.section	.nv.compat,"",@"SHT_CUDA_COMPAT_INFO"
	.align	4
        /*0000*/ 	.byte	0x02, 0x09, 0x00, 0x00, 0x02, 0x02, 0x01, 0x00, 0x02, 0x05, 0x05, 0x00, 0x03, 0x07, 0x01, 0x01
        /*0010*/ 	.byte	0x02, 0x03, 0x00, 0x00, 0x02, 0x06, 0x01, 0x00, 0x04, 0x0b, 0x08, 0x00, 0x09, 0x00, 0x00, 0x00
        /*0020*/ 	.byte	0x00, 0x00, 0x00, 0x00


//--------------------- .nv.info._Z12featured_sumPKfPfi --------------------------
	.section	.nv.info._Z12featured_sumPKfPfi,"",@"SHT_CUDA_INFO"
	.sectionflags	@""
	.align	4


	//----- nvinfo : EIATTR_CUDA_API_VERSION
	.align		4
        /*0000*/ 	.byte	0x04, 0x37
        /*0002*/ 	.short	(.L_31 - .L_30)
.L_30:
        /*0004*/ 	.word	0x00000082


	//----- nvinfo : EIATTR_KPARAM_INFO
	.align		4
.L_31:
        /*0008*/ 	.byte	0x04, 0x17
        /*000a*/ 	.short	(.L_33 - .L_32)
.L_32:
        /*000c*/ 	.word	0x00000000
        /*0010*/ 	.short	0x0002
        /*0012*/ 	.short	0x0010
        /*0014*/ 	.byte	0x00, 0xf0, 0x11, 0x00


	//----- nvinfo : EIATTR_KPARAM_INFO
	.align		4
.L_33:
        /*0018*/ 	.byte	0x04, 0x17
        /*001a*/ 	.short	(.L_35 - .L_34)
.L_34:
        /*001c*/ 	.word	0x00000000
        /*0020*/ 	.short	0x0001
        /*0022*/ 	.short	0x0008
        /*0024*/ 	.byte	0x00, 0xf5, 0x21, 0x00


	//----- nvinfo : EIATTR_KPARAM_INFO
	.align		4
.L_35:
        /*0028*/ 	.byte	0x04, 0x17
        /*002a*/ 	.short	(.L_37 - .L_36)
.L_36:
        /*002c*/ 	.word	0x00000000
        /*0030*/ 	.short	0x0000
        /*0032*/ 	.short	0x0000
        /*0034*/ 	.byte	0x00, 0xf5, 0x21, 0x00


	//----- nvinfo : EIATTR_SPARSE_MMA_MASK
	.align		4
.L_37:
        /*0038*/ 	.byte	0x03, 0x50
        /*003a*/ 	.short	0x0000


	//----- nvinfo : EIATTR_MAXREG_COUNT
	.align		4
        /*003c*/ 	.byte	0x03, 0x1b
        /*003e*/ 	.short	0x00ff


	//----- nvinfo : EIATTR_MERCURY_ISA_VERSION
	.align		4
        /*0040*/ 	.byte	0x03, 0x5f
        /*0042*/ 	.short	0x0101


	//----- nvinfo : EIATTR_VRC_CTA_INIT_COUNT
	.align		4
        /*0044*/ 	.byte	0x02, 0x4a
	.zero		1
	.zero		1


	//----- nvinfo : EIATTR_EXIT_INSTR_OFFSETS
	.align		4
        /*0048*/ 	.byte	0x04, 0x1c
        /*004a*/ 	.short	(.L_39 - .L_38)


	//   ....[0]....
.L_38:
        /*004c*/ 	.word	0x00000010


	//----- nvinfo : EIATTR_CBANK_PARAM_SIZE
	.align		4
.L_39:
        /*0050*/ 	.byte	0x03, 0x19
        /*0052*/ 	.short	0x0014


	//----- nvinfo : EIATTR_PARAM_CBANK
	.align		4
        /*0054*/ 	.byte	0x04, 0x0a
        /*0056*/ 	.short	(.L_41 - .L_40)
	.align		4
.L_40:
        /*0058*/ 	.word	index@(.nv.constant0._Z12featured_sumPKfPfi)
        /*005c*/ 	.short	0x0380
        /*005e*/ 	.short	0x0014


	//----- nvinfo : EIATTR_SW_WAR
	.align		4
.L_41:
        /*0060*/ 	.byte	0x04, 0x36
        /*0062*/ 	.short	(.L_43 - .L_42)
.L_42:
        /*0064*/ 	.word	0x00000008
.L_43:


//--------------------- .nv.info._Z11segemnt_sumPKfPfi --------------------------
	.section	.nv.info._Z11segemnt_sumPKfPfi,"",@"SHT_CUDA_INFO"
	.sectionflags	@""
	.align	4


	//----- nvinfo : EIATTR_CUDA_API_VERSION
	.align		4
        /*0000*/ 	.byte	0x04, 0x37
        /*0002*/ 	.short	(.L_45 - .L_44)
.L_44:
        /*0004*/ 	.word	0x00000082


	//----- nvinfo : EIATTR_KPARAM_INFO
	.align		4
.L_45:
        /*0008*/ 	.byte	0x04, 0x17
        /*000a*/ 	.short	(.L_47 - .L_46)
.L_46:
        /*000c*/ 	.word	0x00000000
        /*0010*/ 	.short	0x0002
        /*0012*/ 	.short	0x0010
        /*0014*/ 	.byte	0x00, 0xf0, 0x11, 0x00


	//----- nvinfo : EIATTR_KPARAM_INFO
	.align		4
.L_47:
        /*0018*/ 	.byte	0x04, 0x17
        /*001a*/ 	.short	(.L_49 - .L_48)
.L_48:
        /*001c*/ 	.word	0x00000000
        /*0020*/ 	.short	0x0001
        /*0022*/ 	.short	0x0008
        /*0024*/ 	.byte	0x00, 0xf5, 0x21, 0x00


	//----- nvinfo : EIATTR_KPARAM_INFO
	.align		4
.L_49:
        /*0028*/ 	.byte	0x04, 0x17
        /*002a*/ 	.short	(.L_51 - .L_50)
.L_50:
        /*002c*/ 	.word	0x00000000
        /*0030*/ 	.short	0x0000
        /*0032*/ 	.short	0x0000
        /*0034*/ 	.byte	0x00, 0xf5, 0x21, 0x00


	//----- nvinfo : EIATTR_SPARSE_MMA_MASK
	.align		4
.L_51:
        /*0038*/ 	.byte	0x03, 0x50
        /*003a*/ 	.short	0x0000


	//----- nvinfo : EIATTR_MAXREG_COUNT
	.align		4
        /*003c*/ 	.byte	0x03, 0x1b
        /*003e*/ 	.short	0x00ff


	//----- nvinfo : EIATTR_NUM_BARRIERS
	.align		4
        /*0040*/ 	.byte	0x02, 0x4c
        /*0042*/ 	.byte	0x01
	.zero		1


	//----- nvinfo : EIATTR_MERCURY_ISA_VERSION
	.align		4
        /*0044*/ 	.byte	0x03, 0x5f
        /*0046*/ 	.short	0x0101


	//----- nvinfo : EIATTR_VRC_CTA_INIT_COUNT
	.align		4
        /*0048*/ 	.byte	0x02, 0x4a
	.zero		1
	.zero		1


	//----- nvinfo : EIATTR_EXIT_INSTR_OFFSETS
	.align		4
        /*004c*/ 	.byte	0x04, 0x1c
        /*004e*/ 	.short	(.L_53 - .L_52)


	//   ....[0]....
.L_52:
        /*0050*/ 	.word	0x000001e0


	//   ....[1]....
        /*0054*/ 	.word	0x00000230


	//----- nvinfo : EIATTR_CRS_STACK_SIZE
	.align		4
.L_53:
        /*0058*/ 	.byte	0x04, 0x1e
        /*005a*/ 	.short	(.L_55 - .L_54)
.L_54:
        /*005c*/ 	.word	0x00000000


	//----- nvinfo : EIATTR_CBANK_PARAM_SIZE
	.align		4
.L_55:
        /*0060*/ 	.byte	0x03, 0x19
        /*0062*/ 	.short	0x0014


	//----- nvinfo : EIATTR_PARAM_CBANK
	.align		4
        /*0064*/ 	.byte	0x04, 0x0a
        /*0066*/ 	.short	(.L_57 - .L_56)
	.align		4
.L_56:
        /*0068*/ 	.word	index@(.nv.constant0._Z11segemnt_sumPKfPfi)
        /*006c*/ 	.short	0x0380
        /*006e*/ 	.short	0x0014


	//----- nvinfo : EIATTR_SW_WAR
	.align		4
.L_57:
        /*0070*/ 	.byte	0x04, 0x36
        /*0072*/ 	.short	(.L_59 - .L_58)
.L_58:
        /*0074*/ 	.word	0x00000008
.L_59:


//--------------------- .nv.info._Z33Kogge_Stone_scan_kernel_exclusivePKfPfi --------------------------
	.section	.nv.info._Z33Kogge_Stone_scan_kernel_exclusivePKfPfi,"",@"SHT_CUDA_INFO"
	.sectionflags	@""
	.align	4


	//----- nvinfo : EIATTR_CUDA_API_VERSION
	.align		4
        /*0000*/ 	.byte	0x04, 0x37
        /*0002*/ 	.short	(.L_61 - .L_60)
.L_60:
        /*0004*/ 	.word	0x00000082


	//----- nvinfo : EIATTR_KPARAM_INFO
	.align		4
.L_61:
        /*0008*/ 	.byte	0x04, 0x17
        /*000a*/ 	.short	(.L_63 - .L_62)
.L_62:
        /*000c*/ 	.word	0x00000000
        /*0010*/ 	.short	0x0002
        /*0012*/ 	.short	0x0010
        /*0014*/ 	.byte	0x00, 0xf0, 0x11, 0x00


	//----- nvinfo : EIATTR_KPARAM_INFO
	.align		4
.L_63:
        /*0018*/ 	.byte	0x04, 0x17
        /*001a*/ 	.short	(.L_65 - .L_64)
.L_64:
        /*001c*/ 	.word	0x00000000
        /*0020*/ 	.short	0x0001
        /*0022*/ 	.short	0x0008
        /*0024*/ 	.byte	0x00, 0xf5, 0x21, 0x00


	//----- nvinfo : EIATTR_KPARAM_INFO
	.align		4
.L_65:
        /*0028*/ 	.byte	0x04, 0x17
        /*002a*/ 	.short	(.L_67 - .L_66)
.L_66:
        /*002c*/ 	.word	0x00000000
        /*0030*/ 	.short	0x0000
        /*0032*/ 	.short	0x0000
        /*0034*/ 	.byte	0x00, 0xf5, 0x21, 0x00


	//----- nvinfo : EIATTR_SPARSE_MMA_MASK
	.align		4
.L_67:
        /*0038*/ 	.byte	0x03, 0x50
        /*003a*/ 	.short	0x0000


	//----- nvinfo : EIATTR_MAXREG_COUNT
	.align		4
        /*003c*/ 	.byte	0x03, 0x1b
        /*003e*/ 	.short	0x00ff


	//----- nvinfo : EIATTR_NUM_BARRIERS
	.align		4
        /*0040*/ 	.byte	0x02, 0x4c
        /*0042*/ 	.byte	0x01
	.zero		1


	//----- nvinfo : EIATTR_MERCURY_ISA_VERSION
	.align		4
        /*0044*/ 	.byte	0x03, 0x5f
        /*0046*/ 	.short	0x0101


	//----- nvinfo : EIATTR_VRC_CTA_INIT_COUNT
	.align		4
        /*0048*/ 	.byte	0x02, 0x4a
	.zero		1
	.zero		1


	//----- nvinfo : EIATTR_EXIT_INSTR_OFFSETS
	.align		4
        /*004c*/ 	.byte	0x04, 0x1c
        /*004e*/ 	.short	(.L_69 - .L_68)


	//   ....[0]....
.L_68:
        /*0050*/ 	.word	0x00000240


	//   ....[1]....
        /*0054*/ 	.word	0x00000290


	//----- nvinfo : EIATTR_CBANK_PARAM_SIZE
	.align		4
.L_69:
        /*0058*/ 	.byte	0x03, 0x19
        /*005a*/ 	.short	0x0014


	//----- nvinfo : EIATTR_PARAM_CBANK
	.align		4
        /*005c*/ 	.byte	0x04, 0x0a
        /*005e*/ 	.short	(.L_71 - .L_70)
	.align		4
.L_70:
        /*0060*/ 	.word	index@(.nv.constant0._Z33Kogge_Stone_scan_kernel_exclusivePKfPfi)
        /*0064*/ 	.short	0x0380
        /*0066*/ 	.short	0x0014


	//----- nvinfo : EIATTR_SW_WAR
	.align		4
.L_71:
        /*0068*/ 	.byte	0x04, 0x36
        /*006a*/ 	.short	(.L_73 - .L_72)
.L_72:
        /*006c*/ 	.word	0x00000008
.L_73:


//--------------------- .nv.info._Z37Kogge_Stone_scan_kernel_double_bufferPKfPfi --------------------------
	.section	.nv.info._Z37Kogge_Stone_scan_kernel_double_bufferPKfPfi,"",@"SHT_CUDA_INFO"
	.sectionflags	@""
	.align	4


	//----- nvinfo : EIATTR_CUDA_API_VERSION
	.align		4
        /*0000*/ 	.byte	0x04, 0x37
        /*0002*/ 	.short	(.L_75 - .L_74)
.L_74:
        /*0004*/ 	.word	0x00000082


	//----- nvinfo : EIATTR_KPARAM_INFO
	.align		4
.L_75:
        /*0008*/ 	.byte	0x04, 0x17
        /*000a*/ 	.short	(.L_77 - .L_76)
.L_76:
        /*000c*/ 	.word	0x00000000
        /*0010*/ 	.short	0x0002
        /*0012*/ 	.short	0x0010
        /*0014*/ 	.byte	0x00, 0xf0, 0x11, 0x00


	//----- nvinfo : EIATTR_KPARAM_INFO
	.align		4
.L_77:
        /*0018*/ 	.byte	0x04, 0x17
        /*001a*/ 	.short	(.L_79 - .L_78)
.L_78:
        /*001c*/ 	.word	0x00000000
        /*0020*/ 	.short	0x0001
        /*0022*/ 	.short	0x0008
        /*0024*/ 	.byte	0x00, 0xf5, 0x21, 0x00


	//----- nvinfo : EIATTR_KPARAM_INFO
	.align		4
.L_79:
        /*0028*/ 	.byte	0x04, 0x17
        /*002a*/ 	.short	(.L_81 - .L_80)
.L_80:
        /*002c*/ 	.word	0x00000000
        /*0030*/ 	.short	0x0000
        /*0032*/ 	.short	0x0000
        /*0034*/ 	.byte	0x00, 0xf5, 0x21, 0x00


	//----- nvinfo : EIATTR_SPARSE_MMA_MASK
	.align		4
.L_81:
        /*0038*/ 	.byte	0x03, 0x50
        /*003a*/ 	.short	0x0000


	//----- nvinfo : EIATTR_MAXREG_COUNT
	.align		4
        /*003c*/ 	.byte	0x03, 0x1b
        /*003e*/ 	.short	0x00ff


	//----- nvinfo : EIATTR_NUM_BARRIERS
	.align		4
        /*0040*/ 	.byte	0x02, 0x4c
        /*0042*/ 	.byte	0x01
	.zero		1


	//----- nvinfo : EIATTR_MERCURY_ISA_VERSION
	.align		4
        /*0044*/ 	.byte	0x03, 0x5f
        /*0046*/ 	.short	0x0101


	//----- nvinfo : EIATTR_VRC_CTA_INIT_COUNT
	.align		4
        /*0048*/ 	.byte	0x02, 0x4a
	.zero		1
	.zero		1


	//----- nvinfo : EIATTR_EXIT_INSTR_OFFSETS
	.align		4
        /*004c*/ 	.byte	0x04, 0x1c
        /*004e*/ 	.short	(.L_83 - .L_82)


	//   ....[0]....
.L_82:
        /*0050*/ 	.word	0x00000950


	//   ....[1]....
        /*0054*/ 	.word	0x000009a0


	//----- nvinfo : EIATTR_CBANK_PARAM_SIZE
	.align		4
.L_83:
        /*0058*/ 	.byte	0x03, 0x19
        /*005a*/ 	.short	0x0014


	//----- nvinfo : EIATTR_PARAM_CBANK
	.align		4
        /*005c*/ 	.byte	0x04, 0x0a
        /*005e*/ 	.short	(.L_85 - .L_84)
	.align		4
.L_84:
        /*0060*/ 	.word	index@(.nv.constant0._Z37Kogge_Stone_scan_kernel_double_bufferPKfPfi)
        /*0064*/ 	.short	0x0380
        /*0066*/ 	.short	0x0014


	//----- nvinfo : EIATTR_SW_WAR
	.align		4
.L_85:
        /*0068*/ 	.byte	0x04, 0x36
        /*006a*/ 	.short	(.L_87 - .L_86)
.L_86:
        /*006c*/ 	.word	0x00000008
.L_87:


//--------------------- .nv.info._Z23Kogge_Stone_scan_kernelPKfPfi --------------------------
	.section	.nv.info._Z23Kogge_Stone_scan_kernelPKfPfi,"",@"SHT_CUDA_INFO"
	.sectionflags	@""
	.align	4


	//----- nvinfo : EIATTR_CUDA_API_VERSION
	.align		4
        /*0000*/ 	.byte	0x04, 0x37
        /*0002*/ 	.short	(.L_89 - .L_88)
.L_88:
        /*0004*/ 	.word	0x00000082


	//----- nvinfo : EIATTR_KPARAM_INFO
	.align		4
.L_89:
        /*0008*/ 	.byte	0x04, 0x17
        /*000a*/ 	.short	(.L_91 - .L_90)
.L_90:
        /*000c*/ 	.word	0x00000000
        /*0010*/ 	.short	0x0002
        /*0012*/ 	.short	0x0010
        /*0014*/ 	.byte	0x00, 0xf0, 0x11, 0x00


	//----- nvinfo : EIATTR_KPARAM_INFO
	.align		4
.L_91:
        /*0018*/ 	.byte	0x04, 0x17
        /*001a*/ 	.short	(.L_93 - .L_92)
.L_92:
        /*001c*/ 	.word	0x00000000
        /*0020*/ 	.short	0x0001
        /*0022*/ 	.short	0x0008
        /*0024*/ 	.byte	0x00, 0xf5, 0x21, 0x00


	//----- nvinfo : EIATTR_KPARAM_INFO
	.align		4
.L_93:
        /*0028*/ 	.byte	0x04, 0x17
        /*002a*/ 	.short	(.L_95 - .L_94)
.L_94:
        /*002c*/ 	.word	0x00000000
        /*0030*/ 	.short	0x0000
        /*0032*/ 	.short	0x0000
        /*0034*/ 	.byte	0x00, 0xf5, 0x21, 0x00


	//----- nvinfo : EIATTR_SPARSE_MMA_MASK
	.align		4
.L_95:
        /*0038*/ 	.byte	0x03, 0x50
        /*003a*/ 	.short	0x0000


	//----- nvinfo : EIATTR_MAXREG_COUNT
	.align		4
        /*003c*/ 	.byte	0x03, 0x1b
        /*003e*/ 	.short	0x00ff


	//----- nvinfo : EIATTR_NUM_BARRIERS
	.align		4
        /*0040*/ 	.byte	0x02, 0x4c
        /*0042*/ 	.byte	0x01
	.zero		1


	//----- nvinfo : EIATTR_MERCURY_ISA_VERSION
	.align		4
        /*0044*/ 	.byte	0x03, 0x5f
        /*0046*/ 	.short	0x0101


	//----- nvinfo : EIATTR_VRC_CTA_INIT_COUNT
	.align		4
        /*0048*/ 	.byte	0x02, 0x4a
	.zero		1
	.zero		1


	//----- nvinfo : EIATTR_EXIT_INSTR_OFFSETS
	.align		4
        /*004c*/ 	.byte	0x04, 0x1c
        /*004e*/ 	.short	(.L_97 - .L_96)


	//   ....[0]....
.L_96:
        /*0050*/ 	.word	0x00000220


	//   ....[1]....
        /*0054*/ 	.word	0x00000270


	//----- nvinfo : EIATTR_CBANK_PARAM_SIZE
	.align		4
.L_97:
        /*0058*/ 	.byte	0x03, 0x19
        /*005a*/ 	.short	0x0014


	//----- nvinfo : EIATTR_PARAM_CBANK
	.align		4
        /*005c*/ 	.byte	0x04, 0x0a
        /*005e*/ 	.short	(.L_99 - .L_98)
	.align		4
.L_98:
        /*0060*/ 	.word	index@(.nv.constant0._Z23Kogge_Stone_scan_kernelPKfPfi)
        /*0064*/ 	.short	0x0380
        /*0066*/ 	.short	0x0014


	//----- nvinfo : EIATTR_SW_WAR
	.align		4
.L_99:
        /*0068*/ 	.byte	0x04, 0x36
        /*006a*/ 	.short	(.L_101 - .L_100)
.L_100:
        /*006c*/ 	.word	0x00000008
.L_101:


//--------------------- .nv.callgraph             --------------------------
	.section	.nv.callgraph,"",@"SHT_CUDA_CALLGRAPH"
	.align	4
	.sectionentsize	8
	.align		4
        /*0000*/ 	.word	0x00000000
	.align		4
        /*0004*/ 	.word	0xffffffff
	.align		4
        /*0008*/ 	.word	0x00000000
	.align		4
        /*000c*/ 	.word	0xfffffffe
	.align		4
        /*0010*/ 	.word	0x00000000
	.align		4
        /*0014*/ 	.word	0xfffffffd
	.align		4
        /*0018*/ 	.word	0x00000000
	.align		4
        /*001c*/ 	.word	0xfffffffc


//--------------------- .text._Z12featured_sumPKfPfi --------------------------
	.section	.text._Z12featured_sumPKfPfi,"ax",@progbits
	.align	128
        .global         _Z12featured_sumPKfPfi
        .type           _Z12featured_sumPKfPfi,@function
        .size           _Z12featured_sumPKfPfi,(.L_x_19 - _Z12featured_sumPKfPfi)
        .other          _Z12featured_sumPKfPfi,@"STO_CUDA_ENTRY STV_DEFAULT"
_Z12featured_sumPKfPfi:
.text._Z12featured_sumPKfPfi:
[----:B------:R-:W-:Y:S01]  /*0000*/  LDC R1, c[0x0][0x37c] ;  /* 0x0000df00ff017b82 */ /* 0x000fe20000000800 */
[----:B------:R-:W-:Y:S05]  /*0010*/  EXIT ;  /* 0x000000000000794d */ /* 0x000fea0003800000 */
.L_x_0:
[----:B------:R-:W-:-:S00]  /*0020*/  BRA `(.L_x_0) ;  /* 0xfffffffc00fc7947 */ /* 0x000fc0000383ffff */
[----:B------:R-:W-:-:S00]  /*0030*/  NOP ;  /* 0x0000000000007918 */ /* 0x000fc00000000000 */
        /* <DEDUP_REMOVED lines=12> */
.L_x_19:


//--------------------- .text._Z11segemnt_sumPKfPfi --------------------------
	.section	.text._Z11segemnt_sumPKfPfi,"ax",@progbits
	.align	128
        .global         _Z11segemnt_sumPKfPfi
        .type           _Z11segemnt_sumPKfPfi,@function
        .size           _Z11segemnt_sumPKfPfi,(.L_x_20 - _Z11segemnt_sumPKfPfi)
        .other          _Z11segemnt_sumPKfPfi,@"STO_CUDA_ENTRY STV_DEFAULT"
_Z11segemnt_sumPKfPfi:
.text._Z11segemnt_sumPKfPfi:
[----:B------:R-:W-:Y:S01]  /*0000*/  LDC R1, c[0x0][0x37c] ;  /* 0x0000df00ff017b82 */ /* 0x000fe20000000800 */
[----:B------:R-:W0:Y:S01]  /*0010*/  S2R R5, SR_CTAID.X ;  /* 0x0000000000057919 */ /* 0x000e220000002500 */
[----:B------:R-:W0:Y:S01]  /*0020*/  LDCU UR4, c[0x0][0x360] ;  /* 0x00006c00ff0477ac */ /* 0x000e220008000800 */
[----:B------:R-:W0:Y:S01]  /*0030*/  S2R R4, SR_TID.X ;  /* 0x0000000000047919 */ /* 0x000e220000002100 */
[----:B------:R-:W1:Y:S01]  /*0040*/  LDCU UR5, c[0x0][0x390] ;  /* 0x00007200ff0577ac */ /* 0x000e620008000800 */
[----:B------:R-:W2:Y:S01]  /*0050*/  LDCU.64 UR6, c[0x0][0x358] ;  /* 0x00006b00ff0677ac */ /* 0x000ea20008000a00 */
[----:B0-----:R-:W-:-:S05]  /*0060*/  IMAD R5, R5, UR4, R4 ;  /* 0x0000000405057c24 */ /* 0x001fca000f8e0204 */
[----:B-1----:R-:W-:-:S04]  /*0070*/  ISETP.GE.U32.AND P0, PT, R5, UR5, PT ;  /* 0x0000000505007c0c */ /* 0x002fc8000bf06070 */
[----:B------:R-:W-:-:S13]  /*0080*/  ISETP.GT.U32.OR P2, PT, R4, 0x1, P0 ;  /* 0x000000010400780c */ /* 0x000fda0000744470 */
[----:B------:R-:W0:Y:S02]  /*0090*/  @!P2 LDC.64 R2, c[0x0][0x380] ;  /* 0x0000e000ff02ab82 */ /* 0x000e240000000a00 */
[----:B0-----:R-:W-:-:S06]  /*00a0*/  @!P2 IMAD.WIDE.U32 R2, R5, 0x4, R2 ;  /* 0x000000040502a825 */ /* 0x001fcc00078e0002 */
[----:B--2---:R-:W2:Y:S01]  /*00b0*/  @!P2 LDG.E R3, desc[UR6][R2.64] ;  /* 0x000000060203a981 */ /* 0x004ea2000c1e1900 */
[----:B------:R-:W0:Y:S01]  /*00c0*/  S2UR UR5, SR_CgaCtaId ;  /* 0x00000000000579c3 */ /* 0x000e220000008800 */
[----:B------:R-:W-:Y:S01]  /*00d0*/  UMOV UR4, 0x400 ;  /* 0x0000040000047882 */ /* 0x000fe20000000000 */
[----:B------:R-:W-:Y:S01]  /*00e0*/  LOP3.LUT R0, R4, 0x1, RZ, 0xc0, !PT ;  /* 0x0000000104007812 */ /* 0x000fe200078ec0ff */
[----:B------:R-:W-:Y:S03]  /*00f0*/  BSSY.RECONVERGENT B0, `(.L_x_1) ;  /* 0x0000008000007945 */ /* 0x000fe60003800200 */
[----:B------:R-:W-:Y:S01]  /*0100*/  ISETP.NE.U32.AND P1, PT, R0, 0x1, PT ;  /* 0x000000010000780c */ /* 0x000fe20003f25070 */
[----:B0-----:R-:W-:-:S06]  /*0110*/  ULEA UR4, UR5, UR4, 0x18 ;  /* 0x0000000405047291 */ /* 0x001fcc000f8ec0ff */
[----:B------:R-:W-:-:S05]  /*0120*/  LEA R0, R4, UR4, 0x2 ;  /* 0x0000000404007c11 */ /* 0x000fca000f8e10ff */
[----:B--2---:R0:W-:Y:S01]  /*0130*/  @!P2 STS [R0], R3 ;  /* 0x000000030000a388 */ /* 0x0041e20000000800 */
[----:B------:R-:W-:Y:S05]  /*0140*/  @!P2 BRA `(.L_x_2) ;  /* 0x000000000008a947 */ /* 0x000fea0003800000 */
[----:B------:R-:W-:-:S13]  /*0150*/  ISETP.GT.U32.AND P2, PT, R4, 0x1, PT ;  /* 0x000000010400780c */ /* 0x000fda0003f44070 */
[----:B------:R1:W-:Y:S02]  /*0160*/  @!P2 STS [R0], RZ ;  /* 0x000000ff0000a388 */ /* 0x0003e40000000800 */
.L_x_2:
[----:B------:R-:W-:Y:S05]  /*0170*/  BSYNC.RECONVERGENT B0 ;  /* 0x0000000000007941 */ /* 0x000fea0003800200 */
.L_x_1:
[----:B------:R-:W-:Y:S06]  /*0180*/  BAR.SYNC.DEFER_BLOCKING 0x0 ;  /* 0x0000000000007b1d */ /* 0x000fec0000010000 */
[----:B------:R-:W-:Y:S04]  /*0190*/  @!P1 LDS R2, [R0+-0x4] ;  /* 0xfffffc0000029984 */ /* 0x000fe80000000800 */
[----:B0-----:R-:W0:Y:S02]  /*01a0*/  @!P1 LDS R3, [R0] ;  /* 0x0000000000039984 */ /* 0x001e240000000800 */
[----:B0-----:R-:W-:-:S05]  /*01b0*/  @!P1 FADD R3, R2, R3 ;  /* 0x0000000302039221 */ /* 0x001fca0000000000 */
[----:B------:R0:W-:Y:S01]  /*01c0*/  @!P1 STS [R0], R3 ;  /* 0x0000000300009388 */ /* 0x0001e20000000800 */
[----:B------:R-:W-:Y:S06]  /*01d0*/  BAR.SYNC.DEFER_BLOCKING 0x0 ;  /* 0x0000000000007b1d */ /* 0x000fec0000010000 */
[----:B------:R-:W-:Y:S05]  /*01e0*/  @P0 EXIT ;  /* 0x000000000000094d */ /* 0x000fea0003800000 */
[----:B------:R-:W2:Y:S01]  /*01f0*/  LDS R7, [R0] ;  /* 0x0000000000077984 */ /* 0x000ea20000000800 */
[----:B0-----:R-:W0:Y:S02]  /*0200*/  LDC.64 R2, c[0x0][0x388] ;  /* 0x0000e200ff027b82 */ /* 0x001e240000000a00 */
[----:B0-----:R-:W-:-:S05]  /*0210*/  IMAD.WIDE.U32 R2, R5, 0x4, R2 ;  /* 0x0000000405027825 */ /* 0x001fca00078e0002 */
[----:B--2---:R-:W-:Y:S01]  /*0220*/  STG.E desc[UR6][R2.64], R7 ;  /* 0x0000000702007986 */ /* 0x004fe2000c101906 */
[----:B------:R-:W-:Y:S05]  /*0230*/  EXIT ;  /* 0x000000000000794d */ /* 0x000fea0003800000 */
.L_x_3:
        /* <DEDUP_REMOVED lines=12> */
.L_x_20:


//--------------------- .text._Z33Kogge_Stone_scan_kernel_exclusivePKfPfi --------------------------
	.section	.text._Z33Kogge_Stone_scan_kernel_exclusivePKfPfi,"ax",@progbits
	.align	128
        .global         _Z33Kogge_Stone_scan_kernel_exclusivePKfPfi
        .type           _Z33Kogge_Stone_scan_kernel_exclusivePKfPfi,@function
        .size           _Z33Kogge_Stone_scan_kernel_exclusivePKfPfi,(.L_x_21 - _Z33Kogge_Stone_scan_kernel_exclusivePKfPfi)
        .other          _Z33Kogge_Stone_scan_kernel_exclusivePKfPfi,@"STO_CUDA_ENTRY STV_DEFAULT"
_Z33Kogge_Stone_scan_kernel_exclusivePKfPfi:
.text._Z33Kogge_Stone_scan_kernel_exclusivePKfPfi:
[----:B------:R-:W-:Y:S01]  /*0000*/  LDC R1, c[0x0][0x37c] ;  /* 0x0000df00ff017b82 */ /* 0x000fe20000000800 */
[----:B------:R-:W0:Y:S01]  /*0010*/  S2R R5, SR_CTAID.X ;  /* 0x0000000000057919 */ /* 0x000e220000002500 */
[----:B------:R-:W1:Y:S01]  /*0020*/  LDCU UR4, c[0x0][0x390] ;  /* 0x00007200ff0477ac */ /* 0x000e620008000800 */
[----:B------:R-:W-:Y:S01]  /*0030*/  HFMA2 R0, -RZ, RZ, 0, 0 ;  /* 0x00000000ff007431 */ /* 0x000fe200000001ff */
[----:B------:R-:W0:Y:S01]  /*0040*/  S2R R4, SR_TID.X ;  /* 0x0000000000047919 */ /* 0x000e220000002100 */
[----:B------:R-:W0:Y:S01]  /*0050*/  LDCU UR7, c[0x0][0x360] ;  /* 0x00006c00ff0777ac */ /* 0x000e220008000800 */
[----:B------:R-:W2:Y:S01]  /*0060*/  LDCU.64 UR8, c[0x0][0x358] ;  /* 0x00006b00ff0877ac */ /* 0x000ea20008000a00 */
[----:B-1----:R-:W-:Y:S01]  /*0070*/  UIADD3 UR4, UPT, UPT, UR4, 0x1, URZ ;  /* 0x0000000104047890 */ /* 0x002fe2000fffe0ff */
[----:B0-----:R-:W-:-:S05]  /*0080*/  IMAD R5, R5, UR7, R4 ;  /* 0x0000000705057c24 */ /* 0x001fca000f8e0204 */
[----:B------:R-:W-:-:S04]  /*0090*/  ISETP.GE.U32.AND P0, PT, R5, UR4, PT ;  /* 0x0000000405007c0c */ /* 0x000fc8000bf06070 */
[----:B------:R-:W-:-:S13]  /*00a0*/  ISETP.EQ.OR P0, PT, R5, RZ, P0 ;  /* 0x000000ff0500720c */ /* 0x000fda0000702670 */
[----:B------:R-:W0:Y:S01]  /*00b0*/  @!P0 LDC.64 R2, c[0x0][0x380] ;  /* 0x0000e000ff028b82 */ /* 0x000e220000000a00 */
[----:B------:R-:W-:-:S04]  /*00c0*/  @!P0 VIADD R7, R5, 0xffffffff ;  /* 0xffffffff05078836 */ /* 0x000fc80000000000 */
[----:B0-----:R-:W-:-:S05]  /*00d0*/  @!P0 IMAD.WIDE.U32 R2, R7, 0x4, R2 ;  /* 0x0000000407028825 */ /* 0x001fca00078e0002 */
[----:B--2---:R-:W2:Y:S01]  /*00e0*/  @!P0 LDG.E R0, desc[UR8][R2.64] ;  /* 0x0000000802008981 */ /* 0x004ea2000c1e1900 */
[----:B------:R-:W0:Y:S01]  /*00f0*/  S2UR UR6, SR_CgaCtaId ;  /* 0x00000000000679c3 */ /* 0x000e220000008800 */
[----:B------:R-:W-:Y:S01]  /*0100*/  UMOV UR5, 0x400 ;  /* 0x0000040000057882 */ /* 0x000fe20000000000 */
[----:B------:R-:W-:Y:S02]  /*0110*/  UISETP.GE.U32.AND UP0, UPT, UR7, 0x2, UPT ;  /* 0x000000020700788c */ /* 0x000fe4000bf06070 */
[----:B0-----:R-:W-:-:S06]  /*0120*/  ULEA UR5, UR6, UR5, 0x18 ;  /* 0x0000000506057291 */ /* 0x001fcc000f8ec0ff */
[----:B------:R-:W-:-:S05]  /*0130*/  LEA R7, R4, UR5, 0x2 ;  /* 0x0000000504077c11 */ /* 0x000fca000f8e10ff */
[----:B--2---:R0:W-:Y:S01]  /*0140*/  STS [R7], R0 ;  /* 0x0000000007007388 */ /* 0x0041e20000000800 */
[----:B------:R-:W-:Y:S05]  /*0150*/  BRA.U !UP0, `(.L_x_4) ;  /* 0x0000000108347547 */ /* 0x000fea000b800000 */
[----:B------:R-:W-:-:S05]  /*0160*/  UMOV UR6, 0x1 ;  /* 0x0000000100067882 */ /* 0x000fca0000000000 */
.L_x_5:
[----:B------:R-:W-:Y:S01]  /*0170*/  BAR.SYNC.DEFER_BLOCKING 0x0 ;  /* 0x0000000000007b1d */ /* 0x000fe20000010000 */
[----:B------:R-:W-:-:S13]  /*0180*/  ISETP.GE.U32.AND P0, PT, R4, UR6, PT ;  /* 0x0000000604007c0c */ /* 0x000fda000bf06070 */
[----:B01----:R-:W-:Y:S01]  /*0190*/  @P0 VIADD R0, R4, -UR6 ;  /* 0x8000000604000c36 */ /* 0x003fe20008000000 */
[----:B------:R-:W-:-:S04]  /*01a0*/  USHF.L.U32 UR6, UR6, 0x1, URZ ;  /* 0x0000000106067899 */ /* 0x000fc800080006ff */
[----:B------:R-:W-:Y:S01]  /*01b0*/  @P0 LEA R2, R0, UR5, 0x2 ;  /* 0x0000000500020c11 */ /* 0x000fe2000f8e10ff */
[----:B------:R-:W-:Y:S01]  /*01c0*/  UISETP.GE.U32.AND UP0, UPT, UR6, UR7, UPT ;  /* 0x000000070600728c */ /* 0x000fe2000bf06070 */
[----:B------:R-:W-:Y:S04]  /*01d0*/  @P0 LDS R0, [R7] ;  /* 0x0000000007000984 */ /* 0x000fe80000000800 */
[----:B------:R-:W0:Y:S02]  /*01e0*/  @P0 LDS R3, [R2] ;  /* 0x0000000002030984 */ /* 0x000e240000000800 */
[----:B0-----:R-:W-:-:S05]  /*01f0*/  @P0 FADD R0, R0, R3 ;  /* 0x0000000300000221 */ /* 0x001fca0000000000 */
[----:B------:R1:W-:Y:S01]  /*0200*/  @P0 STS [R7], R0 ;  /* 0x0000000007000388 */ /* 0x0003e20000000800 */
[----:B------:R-:W-:Y:S06]  /*0210*/  BAR.SYNC.DEFER_BLOCKING 0x0 ;  /* 0x0000000000007b1d */ /* 0x000fec0000010000 */
[----:B------:R-:W-:Y:S05]  /*0220*/  BRA.U !UP0, `(.L_x_5) ;  /* 0xfffffffd08d07547 */ /* 0x000fea000b83ffff */
.L_x_4:
[----:B------:R-:W-:-:S13]  /*0230*/  ISETP.GE.U32.AND P0, PT, R5, UR4, PT ;  /* 0x0000000405007c0c */ /* 0x000fda000bf06070 */
[----:B------:R-:W-:Y:S05]  /*0240*/  @P0 EXIT ;  /* 0x000000000000094d */ /* 0x000fea0003800000 */
[----:B01----:R-:W0:Y:S01]  /*0250*/  LDS R7, [R7] ;  /* 0x0000000007077984 */ /* 0x003e220000000800 */
[----:B------:R-:W1:Y:S02]  /*0260*/  LDC.64 R2, c[0x0][0x388] ;  /* 0x0000e200ff027b82 */ /* 0x000e640000000a00 */
[----:B-1----:R-:W-:-:S05]  /*0270*/  IMAD.WIDE.U32 R2, R5, 0x4, R2 ;  /* 0x0000000405027825 */ /* 0x002fca00078e0002 */
[----:B0-----:R-:W-:Y:S01]  /*0280*/  STG.E desc[UR8][R2.64], R7 ;  /* 0x0000000702007986 */ /* 0x001fe2000c101908 */
[----:B------:R-:W-:Y:S05]  /*0290*/  EXIT ;  /* 0x000000000000794d */ /* 0x000fea0003800000 */
.L_x_6:
        /* <DEDUP_REMOVED lines=14> */
.L_x_21:


//--------------------- .text._Z37Kogge_Stone_scan_kernel_double_bufferPKfPfi --------------------------
	.section	.text._Z37Kogge_Stone_scan_kernel_double_bufferPKfPfi,"ax",@progbits
	.align	128
        .global         _Z37Kogge_Stone_scan_kernel_double_bufferPKfPfi
        .type           _Z37Kogge_Stone_scan_kernel_double_bufferPKfPfi,@function
        .size           _Z37Kogge_Stone_scan_kernel_double_bufferPKfPfi,(.L_x_22 - _Z37Kogge_Stone_scan_kernel_double_bufferPKfPfi)
        .other          _Z37Kogge_Stone_scan_kernel_double_bufferPKfPfi,@"STO_CUDA_ENTRY STV_DEFAULT"
_Z37Kogge_Stone_scan_kernel_double_bufferPKfPfi:
.text._Z37Kogge_Stone_scan_kernel_double_bufferPKfPfi:
[----:B------:R-:W-:Y:S01]  /*0000*/  LDC R1, c[0x0][0x37c] ;  /* 0x0000df00ff017b82 */ /* 0x000fe20000000800 */
[----:B------:R-:W0:Y:S07]  /*0010*/  S2R R2, SR_TID.X ;  /* 0x0000000000027919 */ /* 0x000e2e0000002100 */
[----:B------:R-:W0:Y:S01]  /*0020*/  S2UR UR4, SR_CTAID.X ;  /* 0x00000000000479c3 */ /* 0x000e220000002500 */
[----:B------:R-:W1:Y:S01]  /*0030*/  LDCU UR5, c[0x0][0x390] ;  /* 0x00007200ff0577ac */ /* 0x000e620008000800 */
[----:B------:R-:W2:Y:S06]  /*0040*/  LDCU.64 UR10, c[0x0][0x358] ;  /* 0x00006b00ff0a77ac */ /* 0x000eac0008000a00 */
[----:B------:R-:W0:Y:S02]  /*0050*/  LDC R3, c[0x0][0x360] ;  /* 0x0000d800ff037b82 */ /* 0x000e240000000800 */
[----:B0-----:R-:W-:-:S05]  /*0060*/  IMAD R0, R3, UR4, R2 ;  /* 0x0000000403007c24 */ /* 0x001fca000f8e0202 */
[----:B-1----:R-:W-:-:S13]  /*0070*/  ISETP.GE.U32.AND P0, PT, R0, UR5, PT ;  /* 0x0000000500007c0c */ /* 0x002fda000bf06070 */
[----:B------:R-:W0:Y:S02]  /*0080*/  @!P0 LDC.64 R6, c[0x0][0x380] ;  /* 0x0000e000ff068b82 */ /* 0x000e240000000a00 */
[----:B0-----:R-:W-:-:S06]  /*0090*/  @!P0 IMAD.WIDE.U32 R6, R0, 0x4, R6 ;  /* 0x0000000400068825 */ /* 0x001fcc00078e0006 */
[----:B--2---:R-:W2:Y:S01]  /*00a0*/  @!P0 LDG.E R7, desc[UR10][R6.64] ;  /* 0x0000000a06078981 */ /* 0x004ea2000c1e1900 */
[----:B------:R-:W0:Y:S01]  /*00b0*/  S2UR UR5, SR_CgaCtaId ;  /* 0x00000000000579c3 */ /* 0x000e220000008800 */
[----:B------:R-:W-:Y:S02]  /*00c0*/  UMOV UR4, 0x400 ;  /* 0x0000040000047882 */ /* 0x000fe40000000000 */
[----:B0-----:R-:W-:-:S06]  /*00d0*/  ULEA UR6, UR5, UR4, 0x18 ;  /* 0x0000000405067291 */ /* 0x001fcc000f8ec0ff */
[----:B------:R-:W-:-:S05]  /*00e0*/  LEA R4, R2, UR6, 0x2 ;  /* 0x0000000602047c11 */ /* 0x000fca000f8e10ff */
[----:B--2---:R0:W-:Y:S04]  /*00f0*/  @!P0 STS [R4], R7 ;  /* 0x0000000704008388 */ /* 0x0041e80000000800 */
[----:B------:R0:W-:Y:S01]  /*0100*/  @P0 STS [R4], RZ ;  /* 0x000000ff04000388 */ /* 0x0001e20000000800 */
[----:B------:R-:W-:-:S13]  /*0110*/  ISETP.GE.U32.AND P0, PT, R3, 0x2, PT ;  /* 0x000000020300780c */ /* 0x000fda0003f06070 */
[----:B0-----:R-:W-:Y:S05]  /*0120*/  @!P0 BRA `(.L_x_7) ;  /* 0x0000000400f88947 */ /* 0x001fea0003800000 */
[----:B------:R-:W-:Y:S01]  /*0130*/  UIADD3 UR4, UPT, UPT, UR4, 0x400, URZ ;  /* 0x0000040004047890 */ /* 0x000fe2000fffe0ff */
[C---:B------:R-:W-:Y:S02]  /*0140*/  LOP3.LUT R15, R3.reuse, 0xfffffffc, RZ, 0xc0, !PT ;  /* 0xfffffffc030f7812 */ /* 0x040fe400078ec0ff */
[C---:B------:R-:W-:Y:S01]  /*0150*/  LOP3.LUT R16, R3.reuse, 0x3, RZ, 0xc0, !PT ;  /* 0x0000000303107812 */ /* 0x040fe200078ec0ff */
[----:B------:R-:W-:Y:S01]  /*0160*/  ULEA UR4, UR5, UR4, 0x18 ;  /* 0x0000000405047291 */ /* 0x000fe2000f8ec0ff */
[----:B------:R-:W-:Y:S01]  /*0170*/  LOP3.LUT R5, R3, 0x7fc, RZ, 0xc0, !PT ;  /* 0x000007fc03057812 */ /* 0x000fe200078ec0ff */
[----:B------:R-:W-:Y:S01]  /*0180*/  IMAD.MOV R6, RZ, RZ, -R15 ;  /* 0x000000ffff067224 */ /* 0x000fe200078e0a0f */
[----:B------:R-:W-:-:S03]  /*0190*/  UMOV UR5, 0x1 ;  /* 0x0000000100057882 */ /* 0x000fc60000000000 */
[----:B------:R-:W-:-:S07]  /*01a0*/  LEA R7, R2, UR4, 0x2 ;  /* 0x0000000402077c11 */ /* 0x000fce000f8e10ff */
.L_x_14:
[----:B------:R-:W-:Y:S01]  /*01b0*/  BAR.SYNC.DEFER_BLOCKING 0x0 ;  /* 0x0000000000007b1d */ /* 0x000fe20000010000 */
[----:B------:R-:W-:Y:S01]  /*01c0*/  ISETP.GE.U32.AND P0, PT, R2, UR5, PT ;  /* 0x0000000502007c0c */ /* 0x000fe2000bf06070 */
[----:B0---4-:R-:W-:-:S12]  /*01d0*/  IMAD.MOV.U32 R11, RZ, RZ, RZ ;  /* 0x000000ffff0b7224 */ /* 0x011fd800078e00ff */
[----:B------:R-:W-:-:S05]  /*01e0*/  @P0 VIADD R8, R2, -UR5 ;  /* 0x8000000502080c36 */ /* 0x000fca0008000000 */
[----:B------:R-:W-:Y:S02]  /*01f0*/  @P0 LEA R9, R8, UR6, 0x2 ;  /* 0x0000000608090c11 */ /* 0x000fe4000f8e10ff */
[----:B------:R-:W-:Y:S04]  /*0200*/  LDS R8, [R4] ;  /* 0x0000000004087984 */ /* 0x000fe80000000800 */
[----:B------:R-:W0:Y:S02]  /*0210*/  @P0 LDS R9, [R9] ;  /* 0x0000000009090984 */ /* 0x000e240000000800 */
[----:B0-2---:R-:W-:Y:S01]  /*0220*/  @P0 FADD R10, R8, R9 ;  /* 0x00000009080a0221 */ /* 0x005fe20000000000 */
[----:B------:R-:W-:Y:S01]  /*0230*/  @!P0 IMAD.MOV.U32 R10, RZ, RZ, R8 ;  /* 0x000000ffff0a8224 */ /* 0x000fe200078e0008 */
[----:B------:R-:W-:-:S04]  /*0240*/  ISETP.GE.U32.AND P0, PT, R3, 0x4, PT ;  /* 0x000000040300780c */ /* 0x000fc80003f06070 */
[----:B------:R0:W-:Y:S01]  /*0250*/  STS [R7], R10 ;  /* 0x0000000a07007388 */ /* 0x0001e20000000800 */
[----:B------:R-:W-:Y:S08]  /*0260*/  BAR.SYNC.DEFER_BLOCKING 0x0 ;  /* 0x0000000000007b1d */ /* 0x000ff00000010000 */
[----:B-1-3--:R-:W-:Y:S05]  /*0270*/  @!P0 BRA `(.L_x_8) ;  /* 0x0000000400648947 */ /* 0x00afea0003800000 */
[----:B------:R-:W-:Y:S01]  /*0280*/  IMAD.MOV R8, RZ, RZ, -R15 ;  /* 0x000000ffff087224 */ /* 0x000fe200078e0a0f */
[----:B------:R-:W-:Y:S02]  /*0290*/  UIADD3 UR7, UPT, UPT, UR4, 0x8, URZ ;  /* 0x0000000804077890 */ /* 0x000fe4000fffe0ff */
[----:B------:R-:W-:Y:S02]  /*02a0*/  UIADD3 UR8, UPT, UPT, UR6, 0x8, URZ ;  /* 0x0000000806087890 */ /* 0x000fe4000fffe0ff */
[----:B------:R-:W-:Y:S01]  /*02b0*/  ISETP.GE.AND P0, PT, R8, RZ, PT ;  /* 0x000000ff0800720c */ /* 0x000fe20003f06270 */
[----:B------:R-:W-:-:S12]  /*02c0*/  IMAD.MOV.U32 R8, RZ, RZ, R6 ;  /* 0x000000ffff087224 */ /* 0x000fd800078e0006 */
[----:B------:R-:W-:Y:S05]  /*02d0*/  @P0 BRA `(.L_x_9) ;  /* 0x0000000400140947 */ /* 0x000fea0003800000 */
[----:B------:R-:W-:Y:S01]  /*02e0*/  IMAD.MOV R9, RZ, RZ, -R8 ;  /* 0x000000ffff097224 */ /* 0x000fe200078e0a08 */
[----:B------:R-:W-:-:S04]  /*02f0*/  PLOP3.LUT P0, PT, PT, PT, PT, 0x80, 0x8 ;  /* 0x000000000008781c */ /* 0x000fc80003f0f070 */
[----:B------:R-:W-:-:S13]  /*0300*/  ISETP.GT.AND P1, PT, R9, 0xc, PT ;  /* 0x0000000c0900780c */ /* 0x000fda0003f24270 */
[----:B------:R-:W-:Y:S05]  /*0310*/  @!P1 BRA `(.L_x_10) ;  /* 0x00000000009c9947 */ /* 0x000fea0003800000 */
[----:B------:R-:W-:-:S13]  /*0320*/  PLOP3.LUT P0, PT, PT, PT, PT, 0x8, 0x80 ;  /* 0x000000000080781c */ /* 0x000fda0003f0e170 */
.L_x_11:
[----:B-1----:R-:W1:Y:S01]  /*0330*/  LDS R9, [UR7+-0x8] ;  /* 0xfffff807ff097984 */ /* 0x002e620008000800 */
[----:B------:R-:W-:-:S05]  /*0340*/  VIADD R8, R8, 0x10 ;  /* 0x0000001008087836 */ /* 0x000fca0000000000 */
[----:B------:R-:W-:Y:S01]  /*0350*/  ISETP.GE.AND P1, PT, R8, -0xc, PT ;  /* 0xfffffff40800780c */ /* 0x000fe20003f26270 */
[----:B-1----:R-:W-:Y:S04]  /*0360*/  STS [UR8+-0x8], R9 ;  /* 0xfffff809ff007988 */ /* 0x002fe80008000808 */
[----:B0-----:R-:W0:Y:S04]  /*0370*/  LDS R10, [UR7+-0x4] ;  /* 0xfffffc07ff0a7984 */ /* 0x001e280008000800 */
[----:B0-----:R-:W-:Y:S04]  /*0380*/  STS [UR8+-0x4], R10 ;  /* 0xfffffc0aff007988 */ /* 0x001fe80008000808 */
[----:B------:R-:W0:Y:S04]  /*0390*/  LDS R11, [UR7] ;  /* 0x00000007ff0b7984 */ /* 0x000e280008000800 */
[----:B0-----:R-:W-:Y:S04]  /*03a0*/  STS [UR8], R11 ;  /* 0x0000000bff007988 */ /* 0x001fe80008000808 */
[----:B------:R-:W0:Y:S04]  /*03b0*/  LDS R12, [UR7+0x4] ;  /* 0x00000407ff0c7984 */ /* 0x000e280008000800 */
[----:B0-----:R-:W-:Y:S04]  /*03c0*/  STS [UR8+0x4], R12 ;  /* 0x0000040cff007988 */ /* 0x001fe80008000808 */
        /* <DEDUP_REMOVED lines=22> */
[----:B------:R-:W0:Y:S01]  /*0530*/  LDS R12, [UR7+0x34] ;  /* 0x00003407ff0c7984 */ /* 0x000e220008000800 */
[----:B------:R-:W-:-:S03]  /*0540*/  UIADD3 UR7, UPT, UPT, UR7, 0x40, URZ ;  /* 0x0000004007077890 */ /* 0x000fc6000fffe0ff */
[----:B0-----:R1:W-:Y:S01]  /*0550*/  STS [UR8+0x34], R12 ;  /* 0x0000340cff007988 */ /* 0x0013e20008000808 */
[----:B------:R-:W-:Y:S01]  /*0560*/  UIADD3 UR8, UPT, UPT, UR8, 0x40, URZ ;  /* 0x0000004008087890 */ /* 0x000fe2000fffe0ff */
[----:B------:R-:W-:Y:S11]  /*0570*/  @!P1 BRA `(.L_x_11) ;  /* 0xfffffffc006c9947 */ /* 0x000ff6000383ffff */
[----:B------:R-:W-:-:S07]  /*0580*/  IMAD.MOV.U32 R11, RZ, RZ, R5 ;  /* 0x000000ffff0b7224 */ /* 0x000fce00078e0005 */
.L_x_10:
[----:B------:R-:W-:-:S05]  /*0590*/  IMAD.MOV R9, RZ, RZ, -R8 ;  /* 0x000000ffff097224 */ /* 0x000fca00078e0a08 */
[----:B------:R-:W-:-:S13]  /*05a0*/  ISETP.GT.AND P1, PT, R9, 0x4, PT ;  /* 0x000000040900780c */ /* 0x000fda0003f24270 */
[----:B------:R-:W-:Y:S05]  /*05b0*/  @!P1 BRA `(.L_x_12) ;  /* 0x0000000000549947 */ /* 0x000fea0003800000 */
[----:B------:R-:W2:Y:S01]  /*05c0*/  LDS R9, [UR7+-0x8] ;  /* 0xfffff807ff097984 */ /* 0x000ea20008000800 */
[----:B------:R-:W-:Y:S01]  /*05d0*/  PLOP3.LUT P0, PT, PT, PT, PT, 0x8, 0x80 ;  /* 0x000000000080781c */ /* 0x000fe20003f0e170 */
[----:B------:R-:W-:Y:S02]  /*05e0*/  VIADD R8, R8, 0x8 ;  /* 0x0000000808087836 */ /* 0x000fe40000000000 */
[----:B--2---:R-:W-:Y:S04]  /*05f0*/  STS [UR8+-0x8], R9 ;  /* 0xfffff809ff007988 */ /* 0x004fe80008000808 */
[----:B0-----:R-:W0:Y:S04]  /*0600*/  LDS R10, [UR7+-0x4] ;  /* 0xfffffc07ff0a7984 */ /* 0x001e280008000800 */
[----:B0-----:R-:W-:Y:S04]  /*0610*/  STS [UR8+-0x4], R10 ;  /* 0xfffffc0aff007988 */ /* 0x001fe80008000808 */
[----:B------:R-:W0:Y:S04]  /*0620*/  LDS R11, [UR7] ;  /* 0x00000007ff0b7984 */ /* 0x000e280008000800 */
[----:B0-----:R0:W-:Y:S04]  /*0630*/  STS [UR8], R11 ;  /* 0x0000000bff007988 */ /* 0x0011e80008000808 */
[----:B-1----:R-:W1:Y:S01]  /*0640*/  LDS R12, [UR7+0x4] ;  /* 0x00000407ff0c7984 */ /* 0x002e620008000800 */
[----:B0-----:R-:W-:-:S03]  /*0650*/  IMAD.MOV.U32 R11, RZ, RZ, R5 ;  /* 0x000000ffff0b7224 */ /* 0x001fc600078e0005 */
[----:B-1----:R-:W-:Y:S04]  /*0660*/  STS [UR8+0x4], R12 ;  /* 0x0000040cff007988 */ /* 0x002fe80008000808 */
        /* <DEDUP_REMOVED lines=9> */
[----:B------:R-:W-:-:S12]  /*0700*/  UIADD3 UR8, UPT, UPT, UR8, 0x20, URZ ;  /* 0x0000002008087890 */ /* 0x000fd8000fffe0ff */
.L_x_12:
[----:B------:R-:W-:-:S13]  /*0710*/  ISETP.NE.OR P0, PT, R8, RZ, P0 ;  /* 0x000000ff0800720c */ /* 0x000fda0000705670 */
[----:B------:R-:W-:Y:S05]  /*0720*/  @!P0 BRA `(.L_x_8) ;  /* 0x0000000000388947 */ /* 0x000fea0003800000 */
.L_x_9:
[----:B---3--:R-:W3:Y:S01]  /*0730*/  LDS R9, [UR7+-0x8] ;  /* 0xfffff807ff097984 */ /* 0x008ee20008000800 */
[----:B------:R-:W-:-:S05]  /*0740*/  VIADD R8, R8, 0x4 ;  /* 0x0000000408087836 */ /* 0x000fca0000000000 */
[----:B------:R-:W-:Y:S01]  /*0750*/  ISETP.NE.AND P0, PT, R8, RZ, PT ;  /* 0x000000ff0800720c */ /* 0x000fe20003f05270 */
[----:B---3--:R-:W-:Y:S04]  /*0760*/  STS [UR8+-0x8], R9 ;  /* 0xfffff809ff007988 */ /* 0x008fe80008000808 */
[----:B0-2---:R-:W0:Y:S04]  /*0770*/  LDS R10, [UR7+-0x4] ;  /* 0xfffffc07ff0a7984 */ /* 0x005e280008000800 */
[----:B0-----:R-:W-:Y:S04]  /*0780*/  STS [UR8+-0x4], R10 ;  /* 0xfffffc0aff007988 */ /* 0x001fe80008000808 */
[----:B------:R-:W0:Y:S04]  /*0790*/  LDS R11, [UR7] ;  /* 0x00000007ff0b7984 */ /* 0x000e280008000800 */
[----:B0-----:R-:W-:Y:S04]  /*07a0*/  STS [UR8], R11 ;  /* 0x0000000bff007988 */ /* 0x001fe80008000808 */
[----:B-1----:R-:W0:Y:S01]  /*07b0*/  LDS R12, [UR7+0x4] ;  /* 0x00000407ff0c7984 */ /* 0x002e220008000800 */
[----:B------:R-:W-:-:S03]  /*07c0*/  UIADD3 UR7, UPT, UPT, UR7, 0x10, URZ ;  /* 0x0000001007077890 */ /* 0x000fc6000fffe0ff */
[----:B0-----:R3:W-:Y:S01]  /*07d0*/  STS [UR8+0x4], R12 ;  /* 0x0000040cff007988 */ /* 0x0017e20008000808 */
[----:B------:R-:W-:Y:S01]  /*07e0*/  UIADD3 UR8, UPT, UPT, UR8, 0x10, URZ ;  /* 0x0000001008087890 */ /* 0x000fe2000fffe0ff */
[----:B------:R-:W-:Y:S11]  /*07f0*/  @P0 BRA `(.L_x_9) ;  /* 0xfffffffc00cc0947 */ /* 0x000ff6000383ffff */
[----:B------:R-:W-:-:S07]  /*0800*/  IMAD.MOV.U32 R11, RZ, RZ, R5 ;  /* 0x000000ffff0b7224 */ /* 0x000fce00078e0005 */
.L_x_8:
[----:B------:R-:W-:-:S13]  /*0810*/  ISETP.NE.AND P0, PT, R16, RZ, PT ;  /* 0x000000ff1000720c */ /* 0x000fda0003f05270 */
[----:B------:R-:W-:Y:S05]  /*0820*/  @!P0 BRA `(.L_x_13) ;  /* 0x00000000002c8947 */ /* 0x000fea0003800000 */
[C---:B0-2---:R-:W-:Y:S02]  /*0830*/  LEA R10, R11.reuse, UR4, 0x2 ;  /* 0x000000040b0a7c11 */ /* 0x045fe4000f8e10ff */
[----:B------:R-:W-:Y:S02]  /*0840*/  LEA R11, R11, UR6, 0x2 ;  /* 0x000000060b0b7c11 */ /* 0x000fe4000f8e10ff */
[----:B------:R-:W-:Y:S01]  /*0850*/  ISETP.NE.AND P0, PT, R16, 0x1, PT ;  /* 0x000000011000780c */ /* 0x000fe20003f05270 */
[----:B------:R-:W0:Y:S04]  /*0860*/  LDS R8, [R10] ;  /* 0x000000000a087984 */ /* 0x000e280000000800 */
[----:B0-----:R4:W-:Y:S08]  /*0870*/  STS [R11], R8 ;  /* 0x000000080b007388 */ /* 0x0019f00000000800 */
[----:B------:R-:W-:Y:S05]  /*0880*/  @!P0 BRA `(.L_x_13) ;  /* 0x0000000000148947 */ /* 0x000fea0003800000 */
[----:B----4-:R-:W0:Y:S01]  /*0890*/  LDS R8, [R10+0x4] ;  /* 0x000004000a087984 */ /* 0x010e220000000800 */
[----:B------:R-:W-:-:S03]  /*08a0*/  ISETP.NE.AND P0, PT, R16, 0x2, PT ;  /* 0x000000021000780c */ /* 0x000fc60003f05270 */
[----:B0-----:R-:W-:Y:S10]  /*08b0*/  STS [R11+0x4], R8 ;  /* 0x000004080b007388 */ /* 0x001ff40000000800 */
[----:B------:R-:W0:Y:S04]  /*08c0*/  @P0 LDS R9, [R10+0x8] ;  /* 0x000008000a090984 */ /* 0x000e280000000800 */
[----:B0-----:R0:W-:Y:S02]  /*08d0*/  @P0 STS [R11+0x8], R9 ;  /* 0x000008090b000388 */ /* 0x0011e40000000800 */
.L_x_13:
[----:B------:R-:W-:-:S06]  /*08e0*/  USHF.L.U32 UR5, UR5, 0x1, URZ ;  /* 0x0000000105057899 */ /* 0x000fcc00080006ff */
[----:B------:R-:W-:-:S13]  /*08f0*/  ISETP.LE.U32.AND P0, PT, R3, UR5, PT ;  /* 0x0000000503007c0c */ /* 0x000fda000bf03070 */
[----:B------:R-:W-:Y:S05]  /*0900*/  @!P0 BRA `(.L_x_14) ;  /* 0xfffffff800288947 */ /* 0x000fea000383ffff */
.L_x_7:
[----:B------:R-:W5:Y:S02]  /*0910*/  LDCU UR4, c[0x0][0x390] ;  /* 0x00007200ff0477ac */ /* 0x000f640008000800 */
[----:B-----5:R-:W-:Y:S01]  /*0920*/  UIADD3 UR4, UPT, UPT, UR4, 0x1, URZ ;  /* 0x0000000104047890 */ /* 0x020fe2000fffe0ff */
[----:B------:R-:W-:Y:S05]  /*0930*/  BAR.SYNC.DEFER_BLOCKING 0x0 ;  /* 0x0000000000007b1d */ /* 0x000fea0000010000 */
[----:B------:R-:W-:-:S13]  /*0940*/  ISETP.GE.U32.AND P0, PT, R0, UR4, PT ;  /* 0x0000000400007c0c */ /* 0x000fda000bf06070 */
[----:B------:R-:W-:Y:S05]  /*0950*/  @P0 EXIT ;  /* 0x000000000000094d */ /* 0x000fea0003800000 */
[----:B------:R-:W5:Y:S01]  /*0960*/  LDS R5, [R4] ;  /* 0x0000000004057984 */ /* 0x000f620000000800 */
[----:B------:R-:W0:Y:S02]  /*0970*/  LDC.64 R2, c[0x0][0x388] ;  /* 0x0000e200ff027b82 */ /* 0x000e240000000a00 */
[----:B0-----:R-:W-:-:S05]  /*0980*/  IMAD.WIDE.U32 R2, R0, 0x4, R2 ;  /* 0x0000000400027825 */ /* 0x001fca00078e0002 */
[----:B-----5:R-:W-:Y:S01]  /*0990*/  STG.E desc[UR10][R2.64], R5 ;  /* 0x0000000502007986 */ /* 0x020fe2000c10190a */
[----:B------:R-:W-:Y:S05]  /*09a0*/  EXIT ;  /* 0x000000000000794d */ /* 0x000fea0003800000 */
.L_x_15:
        /* <DEDUP_REMOVED lines=13> */
.L_x_22:


//--------------------- .text._Z23Kogge_Stone_scan_kernelPKfPfi --------------------------
	.section	.text._Z23Kogge_Stone_scan_kernelPKfPfi,"ax",@progbits
	.align	128
        .global         _Z23Kogge_Stone_scan_kernelPKfPfi
        .type           _Z23Kogge_Stone_scan_kernelPKfPfi,@function
        .size           _Z23Kogge_Stone_scan_kernelPKfPfi,(.L_x_23 - _Z23Kogge_Stone_scan_kernelPKfPfi)
        .other          _Z23Kogge_Stone_scan_kernelPKfPfi,@"STO_CUDA_ENTRY STV_DEFAULT"
_Z23Kogge_Stone_scan_kernelPKfPfi:
.text._Z23Kogge_Stone_scan_kernelPKfPfi:
[----:B------:R-:W-:Y:S01]  /*0000*/  LDC R1, c[0x0][0x37c] ;  /* 0x0000df00ff017b82 */ /* 0x000fe20000000800 */
[----:B------:R-:W0:Y:S01]  /*0010*/  S2R R5, SR_CTAID.X ;  /* 0x0000000000057919 */ /* 0x000e220000002500 */
[----:B------:R-:W0:Y:S01]  /*0020*/  LDCU UR8, c[0x0][0x360] ;  /* 0x00006c00ff0877ac */ /* 0x000e220008000800 */
[----:B------:R-:W0:Y:S01]  /*0030*/  S2R R4, SR_TID.X ;  /* 0x0000000000047919 */ /* 0x000e220000002100 */
[----:B------:R-:W1:Y:S01]  /*0040*/  LDCU UR4, c[0x0][0x390] ;  /* 0x00007200ff0477ac */ /* 0x000e620008000800 */
[----:B------:R-:W2:Y:S01]  /*0050*/  LDCU.64 UR6, c[0x0][0x358] ;  /* 0x00006b00ff0677ac */ /* 0x000ea20008000a00 */
[----:B0-----:R-:W-:-:S05]  /*0060*/  IMAD R5, R5, UR8, R4 ;  /* 0x0000000805057c24 */ /* 0x001fca000f8e0204 */
[----:B-1----:R-:W-:-:S13]  /*0070*/  ISETP.GE.U32.AND P0, PT, R5, UR4, PT ;  /* 0x0000000405007c0c */ /* 0x002fda000bf06070 */
[----:B------:R-:W0:Y:S02]  /*0080*/  @!P0 LDC.64 R2, c[0x0][0x380] ;  /* 0x0000e000ff028b82 */ /* 0x000e240000000a00 */
[----:B0-----:R-:W-:-:S06]  /*0090*/  @!P0 IMAD.WIDE.U32 R2, R5, 0x4, R2 ;  /* 0x0000000405028825 */ /* 0x001fcc00078e0002 */
[----:B--2---:R-:W2:Y:S01]  /*00a0*/  @!P0 LDG.E R3, desc[UR6][R2.64] ;  /* 0x0000000602038981 */ /* 0x004ea2000c1e1900 */
[----:B------:R-:W0:Y:S01]  /*00b0*/  S2UR UR5, SR_CgaCtaId ;  /* 0x00000000000579c3 */ /* 0x000e220000008800 */
[----:B------:R-:W-:Y:S01]  /*00c0*/  UMOV UR4, 0x400 ;  /* 0x0000040000047882 */ /* 0x000fe20000000000 */
[----:B------:R-:W-:Y:S02]  /*00d0*/  UISETP.GE.U32.AND UP0, UPT, UR8, 0x2, UPT ;  /* 0x000000020800788c */ /* 0x000fe4000bf06070 */
[----:B0-----:R-:W-:-:S06]  /*00e0*/  ULEA UR4, UR5, UR4, 0x18 ;  /* 0x0000000405047291 */ /* 0x001fcc000f8ec0ff */
[----:B------:R-:W-:-:S05]  /*00f0*/  LEA R0, R4, UR4, 0x2 ;  /* 0x0000000404007c11 */ /* 0x000fca000f8e10ff */
[----:B--2---:R0:W-:Y:S04]  /*0100*/  @!P0 STS [R0], R3 ;  /* 0x0000000300008388 */ /* 0x0041e80000000800 */
[----:B------:R0:W-:Y:S01]  /*0110*/  @P0 STS [R0], RZ ;  /* 0x000000ff00000388 */ /* 0x0001e20000000800 */
[----:B------:R-:W-:Y:S05]  /*0120*/  BRA.U !UP0, `(.L_x_16) ;  /* 0x0000000108347547 */ /* 0x000fea000b800000 */
[----:B------:R-:W-:-:S05]  /*0130*/  UMOV UR5, 0x1 ;  /* 0x0000000100057882 */ /* 0x000fca0000000000 */
.L_x_17:
[----:B------:R-:W-:Y:S01]  /*0140*/  BAR.SYNC.DEFER_BLOCKING 0x0 ;  /* 0x0000000000007b1d */ /* 0x000fe20000010000 */
[----:B------:R-:W-:-:S13]  /*0150*/  ISETP.GE.U32.AND P0, PT, R4, UR5, PT ;  /* 0x0000000504007c0c */ /* 0x000fda000bf06070 */
[----:B------:R-:W-:Y:S01]  /*0160*/  @P0 IADD3 R2, PT, PT, R4, -UR5, RZ ;  /* 0x8000000504020c10 */ /* 0x000fe2000fffe0ff */
[----:B------:R-:W-:-:S03]  /*0170*/  USHF.L.U32 UR5, UR5, 0x1, URZ ;  /* 0x0000000105057899 */ /* 0x000fc600080006ff */
[----:B0-----:R-:W-:Y:S01]  /*0180*/  @P0 LEA R3, R2, UR4, 0x2 ;  /* 0x0000000402030c11 */ /* 0x001fe2000f8e10ff */
[----:B------:R-:W-:Y:S01]  /*0190*/  UISETP.GE.U32.AND UP0, UPT, UR5, UR8, UPT ;  /* 0x000000080500728c */ /* 0x000fe2000bf06070 */
[----:B------:R-:W-:Y:S04]  /*01a0*/  @P0 LDS R2, [R0] ;  /* 0x0000000000020984 */ /* 0x000fe80000000800 */
[----:B------:R-:W0:Y:S02]  /*01b0*/  @P0 LDS R3, [R3] ;  /* 0x0000000003030984 */ /* 0x000e240000000800 */
[----:B01----:R-:W-:-:S05]  /*01c0*/  @P0 FADD R7, R2, R3 ;  /* 0x0000000302070221 */ /* 0x003fca0000000000 */
[----:B------:R1:W-:Y:S01]  /*01d0*/  @P0 STS [R0], R7 ;  /* 0x0000000700000388 */ /* 0x0003e20000000800 */
[----:B------:R-:W-:Y:S06]  /*01e0*/  BAR.SYNC.DEFER_BLOCKING 0x0 ;  /* 0x0000000000007b1d */ /* 0x000fec0000010000 */
[----:B------:R-:W-:Y:S05]  /*01f0*/  BRA.U !UP0, `(.L_x_17) ;  /* 0xfffffffd08d07547 */ /* 0x000fea000b83ffff */
.L_x_16:
[----:B------:R-:W2:Y:S02]  /*0200*/  LDCU UR4, c[0x0][0x390] ;  /* 0x00007200ff0477ac */ /* 0x000ea40008000800 */
[----:B--2---:R-:W-:-:S13]  /*0210*/  ISETP.GE.U32.AND P0, PT, R5, UR4, PT ;  /* 0x0000000405007c0c */ /* 0x004fda000bf06070 */
[----:B------:R-:W-:Y:S05]  /*0220*/  @P0 EXIT ;  /* 0x000000000000094d */ /* 0x000fea0003800000 */
[----:B-1----:R-:W1:Y:S01]  /*0230*/  LDS R7, [R0] ;  /* 0x0000000000077984 */ /* 0x002e620000000800 */
[----:B0-----:R-:W0:Y:S02]  /*0240*/  LDC.64 R2, c[0x0][0x388] ;  /* 0x0000e200ff027b82 */ /* 0x001e240000000a00 */
[----:B0-----:R-:W-:-:S05]  /*0250*/  IMAD.WIDE.U32 R2, R5, 0x4, R2 ;  /* 0x0000000405027825 */ /* 0x001fca00078e0002 */
[----:B-1----:R-:W-:Y:S01]  /*0260*/  STG.E desc[UR6][R2.64], R7 ;  /* 0x0000000702007986 */ /* 0x002fe2000c101906 */
[----:B------:R-:W-:Y:S05]  /*0270*/  EXIT ;  /* 0x000000000000794d */ /* 0x000fea0003800000 */
.L_x_18:
        /* <DEDUP_REMOVED lines=16> */
.L_x_23:


//--------------------- .nv.shared.reserved.0     --------------------------
	.section	.nv.shared.reserved.0,"aw",@nobits
	.weak		__nv_reservedSMEM_offset_0_alias
	.size		__nv_reservedSMEM_offset_0_alias, 0, 64
	.other		__nv_reservedSMEM_offset_0_alias,@"STO_CUDA_RESERVED_SHARED STV_DEFAULT"
__nv_reservedSMEM_offset_0_alias:
	.zero		0
	.zero		64


//--------------------- .nv.shared._Z11segemnt_sumPKfPfi --------------------------
	.section	.nv.shared._Z11segemnt_sumPKfPfi,"aw",@nobits
	.sectionflags	@""
	.align	4
.nv.shared._Z11segemnt_sumPKfPfi:
	.zero		1032


//--------------------- .nv.shared._Z33Kogge_Stone_scan_kernel_exclusivePKfPfi --------------------------
	.section	.nv.shared._Z33Kogge_Stone_scan_kernel_exclusivePKfPfi,"aw",@nobits
	.sectionflags	@""
	.align	4
.nv.shared._Z33Kogge_Stone_scan_kernel_exclusivePKfPfi:
	.zero		2052


//--------------------- .nv.shared._Z37Kogge_Stone_scan_kernel_double_bufferPKfPfi --------------------------
	.section	.nv.shared._Z37Kogge_Stone_scan_kernel_double_bufferPKfPfi,"aw",@nobits
	.sectionflags	@""
	.align	4
.nv.shared._Z37Kogge_Stone_scan_kernel_double_bufferPKfPfi:
	.zero		3072


//--------------------- .nv.shared._Z23Kogge_Stone_scan_kernelPKfPfi --------------------------
	.section	.nv.shared._Z23Kogge_Stone_scan_kernelPKfPfi,"aw",@nobits
	.sectionflags	@""
	.align	4
.nv.shared._Z23Kogge_Stone_scan_kernelPKfPfi:
	.zero		2048


//--------------------- .nv.constant0._Z12featured_sumPKfPfi --------------------------
	.section	.nv.constant0._Z12featured_sumPKfPfi,"a",@progbits
	.sectionflags	@""
	.align	4
.nv.constant0._Z12featured_sumPKfPfi:
	.zero		916


//--------------------- .nv.constant0._Z11segemnt_sumPKfPfi --------------------------
	.section	.nv.constant0._Z11segemnt_sumPKfPfi,"a",@progbits
	.sectionflags	@""
	.align	4
.nv.constant0._Z11segemnt_sumPKfPfi:
	.zero		916


//--------------------- .nv.constant0._Z33Kogge_Stone_scan_kernel_exclusivePKfPfi --------------------------
	.section	.nv.constant0._Z33Kogge_Stone_scan_kernel_exclusivePKfPfi,"a",@progbits
	.sectionflags	@""
	.align	4
.nv.constant0._Z33Kogge_Stone_scan_kernel_exclusivePKfPfi:
	.zero		916


//--------------------- .nv.constant0._Z37Kogge_Stone_scan_kernel_double_bufferPKfPfi --------------------------
	.section	.nv.constant0._Z37Kogge_Stone_scan_kernel_double_bufferPKfPfi,"a",@progbits
	.sectionflags	@""
	.align	4
.nv.constant0._Z37Kogge_Stone_scan_kernel_double_bufferPKfPfi:
	.zero		916


//--------------------- .nv.constant0._Z23Kogge_Stone_scan_kernelPKfPfi --------------------------
	.section	.nv.constant0._Z23Kogge_Stone_scan_kernelPKfPfi,"a",@progbits
	.sectionflags	@""
	.align	4
.nv.constant0._Z23Kogge_Stone_scan_kernelPKfPfi:
	.zero		916


//--------------------- SYMBOLS --------------------------

	.type		.nv.reservedSmem.offset0,@object
	.size		.nv.reservedSmem.offset0,0x4
	.type		.nv.reservedSmem.cap,@object
	.size		.nv.reservedSmem.cap,0x4
